//
// Generated by NVIDIA NVVM Compiler
//
// Compiler Build ID: CL-36424714
// Cuda compilation tools, release 13.0, V13.0.88
// Based on NVVM 20.0.0
//

.version 9.0
.target sm_100
.address_size 64

	// .globl	_Z9helloCUDAv
.extern .func  (.param .b32 func_retval0) vprintf
(
	.param .b64 vprintf_param_0,
	.param .b64 vprintf_param_1
)
;
.global .align 1 .b8 $str[148] = {72, 101, 108, 108, 111, 32, 102, 114, 111, 109, 32, 67, 85, 68, 65, 32, 107, 101, 114, 110, 101, 108, 33, 32, 119, 105, 116, 104, 32, 116, 104, 114, 101, 97, 100, 73, 100, 88, 58, 32, 37, 100, 44, 32, 116, 104, 114, 101, 97, 100, 73, 100, 89, 58, 32, 37, 100, 44, 32, 116, 104, 114, 101, 97, 100, 73, 100, 90, 58, 32, 37, 100, 44, 32, 116, 104, 114, 101, 97, 100, 73, 100, 58, 32, 37, 100, 44, 32, 119, 105, 116, 104, 32, 98, 108, 111, 99, 107, 73, 100, 88, 58, 32, 37, 100, 44, 32, 98, 108, 111, 99, 107, 73, 100, 89, 58, 32, 37, 100, 44, 32, 98, 108, 111, 99, 107, 73, 100, 90, 58, 32, 37, 100, 44, 32, 98, 108, 111, 99, 107, 73, 100, 58, 32, 37, 100, 10};

.visible .entry _Z9helloCUDAv()
{
	.local .align 16 .b8 	__local_depot0[32];
	.reg .b64 	%SP;
	.reg .b64 	%SPL;
	.reg .b32 	%r<17>;
	.reg .b64 	%rd<5>;

	mov.u64 	%SPL, __local_depot0;
	cvta.local.u64 	%SP, %SPL;
	add.u64 	%rd1, %SP, 0;
	add.u64 	%rd2, %SPL, 0;
	mov.u32 	%r1, %tid.x;
	mov.u32 	%r2, %tid.y;
	mov.u32 	%r3, %tid.z;
	mov.u32 	%r4, %ntid.x;
	mov.u32 	%r5, %ntid.y;
	mad.lo.s32 	%r6, %r5, %r3, %r2;
	mad.lo.s32 	%r7, %r6, %r4, %r1;
	mov.u32 	%r8, %ctaid.x;
	mov.u32 	%r9, %ctaid.y;
	mov.u32 	%r10, %ctaid.z;
	mov.u32 	%r11, %nctaid.x;
	mov.u32 	%r12, %nctaid.y;
	mad.lo.s32 	%r13, %r12, %r10, %r9;
	mad.lo.s32 	%r14, %r13, %r11, %r8;
	st.local.v4.u32 	[%rd2], {%r1, %r2, %r3, %r7};
	st.local.v4.u32 	[%rd2+16], {%r8, %r9, %r10, %r14};
	mov.u64 	%rd3, $str;
	cvta.global.u64 	%rd4, %rd3;
	{ // callseq 0, 0
	.param .b64 param0;
	st.param.b64 	[param0], %rd4;
	.param .b64 param1;
	st.param.b64 	[param1], %rd1;
	.param .b32 retval0;
	call.uni (retval0), 
	vprintf, 
	(
	param0, 
	param1
	);
	ld.param.b32 	%r15, [retval0];
	} // callseq 0
	ret;

}


// ===== COMPILED SASS (sm_100) =====

	.target	sm_100

	.elftype	@"ET_EXEC"


//--------------------- .note.nv.tkinfo           --------------------------
	.section	.note.nv.tkinfo,"",@"SHT_NOTE"
	.sectionflags	@"SHF_NOTE_NV_TKINFO"
	.tkinfo
        /*0018*/ 	.word	0x00000002
        /*0030*/ 	.string	""
        /*0030*/ 	.string	"ptxas"
        /*0030*/ 	.string	"Cuda compilation tools, release 13.0, V13.0.88"
        /*0030*/ 	.string	"Build cuda_13.0.r13.0/compiler.36424714_0"
        /*0030*/ 	.string	"-arch sm_100 -m 64 "



//--------------------- .note.nv.cuinfo           --------------------------
	.section	.note.nv.cuinfo,"",@"SHT_NOTE"
	.sectionflags	@"SHF_NOTE_NV_CUINFO"
        /*0018*/ 	.short	0x0002
        /*001a*/ 	.short	0x0064
        /*001c*/ 	.short	0x0082
	.zero		2


//--------------------- .nv.info                  --------------------------
	.section	.nv.info,"",@"SHT_CUDA_INFO"
	.align	4


	//----- nvinfo : EIATTR_REGCOUNT
	.align		4
        /*0000*/ 	.byte	0x04, 0x2f
        /*0002*/ 	.short	(.L_2 - .L_1)
	.align		4
.L_1:
        /*0004*/ 	.word	index@(_Z9helloCUDAv)
        /*0008*/ 	.word	0x00000018


	//----- nvinfo : EIATTR_FRAME_SIZE
	.align		4
.L_2:
        /*000c*/ 	.byte	0x04, 0x11
        /*000e*/ 	.short	(.L_4 - .L_3)
	.align		4
.L_3:
        /*0010*/ 	.word	index@(_Z9helloCUDAv)
        /*0014*/ 	.word	0x00000020


	//----- nvinfo : EIATTR_MIN_STACK_SIZE
	.align		4
.L_4:
        /*0018*/ 	.byte	0x04, 0x12
        /*001a*/ 	.short	(.L_6 - .L_5)
	.align		4
.L_5:
        /*001c*/ 	.word	index@(_Z9helloCUDAv)
        /*0020*/ 	.word	0x00000020
.L_6:


//--------------------- .nv.compat                --------------------------
	.section	.nv.compat,"",@"SHT_CUDA_COMPAT_INFO"
	.align	4
        /*0000*/ 	.byte	0x02, 0x09, 0x00, 0x00, 0x02, 0x02, 0x01, 0x00, 0x02, 0x05, 0x05, 0x00, 0x03, 0x07, 0x01, 0x01
        /*0010*/ 	.byte	0x02, 0x03, 0x00, 0x00, 0x02, 0x06, 0x01, 0x00, 0x04, 0x0b, 0x08, 0x00, 0x09, 0x00, 0x00, 0x00
        /*0020*/ 	.byte	0x00, 0x00, 0x00, 0x00


//--------------------- .nv.info._Z9helloCUDAv    --------------------------
	.section	.nv.info._Z9helloCUDAv,"",@"SHT_CUDA_INFO"
	.sectionflags	@""
	.align	4


	//----- nvinfo : EIATTR_CUDA_API_VERSION
	.align		4
        /*0000*/ 	.byte	0x04, 0x37
        /*0002*/ 	.short	(.L_8 - .L_7)
.L_7:
        /*0004*/ 	.word	0x00000082


	//----- nvinfo : EIATTR_SPARSE_MMA_MASK
	.align		4
.L_8:
        /*0008*/ 	.byte	0x03, 0x50
        /*000a*/ 	.short	0x0000


	//----- nvinfo : EIATTR_MAXREG_COUNT
	.align		4
        /*000c*/ 	.byte	0x03, 0x1b
        /*000e*/ 	.short	0x00ff


	//----- nvinfo : EIATTR_EXTERNS
	.align		4
        /*0010*/ 	.byte	0x04, 0x0f
        /*0012*/ 	.short	(.L_10 - .L_9)


	//   ....[0]....
	.align		4
.L_9:
        /*0014*/ 	.word	index@(vprintf)


	//----- nvinfo : EIATTR_MERCURY_ISA_VERSION
	.align		4
.L_10:
        /*0018*/ 	.byte	0x03, 0x5f
        /*001a*/ 	.short	0x0101


	//----- nvinfo : EIATTR_VRC_CTA_INIT_COUNT
	.align		4
        /*001c*/ 	.byte	0x02, 0x4a
	.zero		1
	.zero		1


	//----- nvinfo : EIATTR_SYSCALL_OFFSETS
	.align		4
        /*0020*/ 	.byte	0x04, 0x46
        /*0022*/ 	.short	(.L_12 - .L_11)


	//   ....[0]....
.L_11:
        /*0024*/ 	.word	0x000001c0


	//----- nvinfo : EIATTR_EXIT_INSTR_OFFSETS
	.align		4
.L_12:
        /*0028*/ 	.byte	0x04, 0x1c
        /*002a*/ 	.short	(.L_14 - .L_13)


	//   ....[0]....
.L_13:
        /*002c*/ 	.word	0x000001d0


	//----- nvinfo : EIATTR_SW_WAR
	.align		4
.L_14:
        /*0030*/ 	.byte	0x04, 0x36
        /*0032*/ 	.short	(.L_16 - .L_15)
.L_15:
        /*0034*/ 	.word	0x00000008
.L_16:


//--------------------- .nv.callgraph             --------------------------
	.section	.nv.callgraph,"",@"SHT_CUDA_CALLGRAPH"
	.align	4
	.sectionentsize	8
	.align		4
        /*0000*/ 	.word	0x00000000
	.align		4
        /*0004*/ 	.word	0xffffffff
	.align		4
        /*0008*/ 	.word	index@(_Z9helloCUDAv)
	.align		4
        /*000c*/ 	.word	index@(vprintf)
	.align		4
        /*0010*/ 	.word	0x00000000
	.align		4
        /*0014*/ 	.word	0xfffffffe
	.align		4
        /*0018*/ 	.word	0x00000000
	.align		4
        /*001c*/ 	.word	0xfffffffd
	.align		4
        /*0020*/ 	.word	0x00000000
	.align		4
        /*0024*/ 	.word	0xfffffffc


//--------------------- .nv.constant4             --------------------------
	.section	.nv.constant4,"a",@progbits
	.align	8
	.align		8
.nv.constant4:
        /*0000*/ 	.dword	vprintf
	.align		8
        /*0008*/ 	.dword	$str


//--------------------- .text._Z9helloCUDAv       --------------------------
	.section	.text._Z9helloCUDAv,"ax",@progbits
	.align	128
        .global         _Z9helloCUDAv
        .type           _Z9helloCUDAv,@function
        .size           _Z9helloCUDAv,(.L_x_2 - _Z9helloCUDAv)
        .other          _Z9helloCUDAv,@"STO_CUDA_ENTRY STV_DEFAULT"
_Z9helloCUDAv:
.text._Z9helloCUDAv:
[----:B------:R-:W0:Y:S01]  /*0000*/  LDC R1, c[0x0][0x37c] ;  /* 0x0000df00ff017b82 */ /* 0x000e220000000800 */
[----:B------:R-:W1:Y:S01]  /*0010*/  S2R R9, SR_TID.Y ;  /* 0x0000000000097919 */ /* 0x000e620000002200 */
[----:B------:R-:W2:Y:S01]  /*0020*/  LDCU UR5, c[0x0][0x2fc] ;  /* 0x00005f80ff0577ac */ /* 0x000ea20008000800 */
[----:B0-----:R-:W-:Y:S01]  /*0030*/  IADD3 R1, PT, PT, R1, -0x20, RZ ;  /* 0xffffffe001017810 */ /* 0x001fe20007ffe0ff */
[----:B------:R-:W1:Y:S01]  /*0040*/  S2R R10, SR_TID.Z ;  /* 0x00000000000a7919 */ /* 0x000e620000002300 */
[----:B------:R-:W0:Y:S01]  /*0050*/  LDCU UR6, c[0x0][0x360] ;  /* 0x00006c00ff0677ac */ /* 0x000e220008000800 */
[----:B------:R-:W-:Y:S01]  /*0060*/  MOV R0, 0x0 ;  /* 0x0000000000007802 */ /* 0x000fe20000000f00 */
[----:B------:R-:W3:Y:S01]  /*0070*/  S2R R13, SR_CTAID.Y ;  /* 0x00000000000d7919 */ /* 0x000ee20000002600 */
[----:B------:R-:W1:Y:S02]  /*0080*/  LDCU UR4, c[0x0][0x364] ;  /* 0x00006c80ff0477ac */ /* 0x000e640008000800 */
[----:B------:R4:W5:Y:S01]  /*0090*/  LDC.64 R2, c[0x4][R0] ;  /* 0x0100000000027b82 */ /* 0x0009620000000a00 */
[----:B------:R-:W3:Y:S01]  /*00a0*/  S2R R14, SR_CTAID.Z ;  /* 0x00000000000e7919 */ /* 0x000ee20000002700 */
[----:B------:R-:W2:Y:S01]  /*00b0*/  LDCU UR7, c[0x0][0x370] ;  /* 0x00006e00ff0777ac */ /* 0x000ea20008000800 */
[----:B------:R-:W0:Y:S01]  /*00c0*/  S2R R8, SR_TID.X ;  /* 0x0000000000087919 */ /* 0x000e220000002100 */
[----:B------:R-:W3:Y:S01]  /*00d0*/  LDCU UR8, c[0x0][0x374] ;  /* 0x00006e80ff0877ac */ /* 0x000ee20008000800 */
[----:B------:R-:W2:Y:S01]  /*00e0*/  S2R R12, SR_CTAID.X ;  /* 0x00000000000c7919 */ /* 0x000ea20000002500 */
[----:B-1----:R-:W-:Y:S01]  /*00f0*/  IMAD R11, R10, UR4, R9 ;  /* 0x000000040a0b7c24 */ /* 0x002fe2000f8e0209 */
[----:B------:R-:W1:Y:S01]  /*0100*/  LDCU UR4, c[0x0][0x2f8] ;  /* 0x00005f00ff0477ac */ /* 0x000e620008000800 */
[----:B---3--:R-:W-:-:S02]  /*0110*/  IMAD R15, R14, UR8, R13 ;  /* 0x000000080e0f7c24 */ /* 0x008fc4000f8e020d */
[----:B0-----:R-:W-:Y:S02]  /*0120*/  IMAD R11, R11, UR6, R8 ;  /* 0x000000060b0b7c24 */ /* 0x001fe4000f8e0208 */
[----:B--2---:R-:W-:-:S03]  /*0130*/  IMAD R15, R15, UR7, R12 ;  /* 0x000000070f0f7c24 */ /* 0x004fc6000f8e020c */
[----:B------:R4:W-:Y:S01]  /*0140*/  STL.128 [R1], R8 ;  /* 0x0000000801007387 */ /* 0x0009e20000100c00 */
[----:B------:R-:W0:Y:S01]  /*0150*/  LDCU.64 UR6, c[0x4][0x8] ;  /* 0x01000100ff0677ac */ /* 0x000e220008000a00 */
[----:B-1----:R-:W-:Y:S02]  /*0160*/  IADD3 R6, P0, PT, R1, UR4, RZ ;  /* 0x0000000401067c10 */ /* 0x002fe4000ff1e0ff */
[----:B------:R4:W-:Y:S02]  /*0170*/  STL.128 [R1+0x10], R12 ;  /* 0x0000100c01007387 */ /* 0x0009e40000100c00 */
[----:B------:R-:W-:Y:S02]  /*0180*/  IADD3.X R7, PT, PT, RZ, UR5, RZ, P0, !PT ;  /* 0x00000005ff077c10 */ /* 0x000fe400087fe4ff */
[----:B0-----:R-:W-:Y:S02]  /*0190*/  MOV R4, UR6 ;  /* 0x0000000600047c02 */ /* 0x001fe40008000f00 */
[----:B-----5:R-:W-:-:S07]  /*01a0*/  MOV R5, UR7 ;  /* 0x0000000700057c02 */ /* 0x020fce0008000f00 */
[----:B------:R-:W-:-:S07]  /*01b0*/  LEPC R20, `(.L_x_0) ;  /* 0x000000001014794e */ /* 0x000fce0000000000 */
[----:B----4-:R-:W-:Y:S05]  /*01c0*/  CALL.ABS.NOINC R2 ;  /* 0x0000000002007343 */ /* 0x010fea0003c00000 */
.L_x_0:
[----:B------:R-:W-:Y:S05]  /*01d0*/  EXIT ;  /* 0x000000000000794d */ /* 0x000fea0003800000 */
.L_x_1:
[----:B------:R-:W-:-:S00]  /*01e0*/  BRA `(.L_x_1) ;  /* 0xfffffffc00fc7947 */ /* 0x000fc0000383ffff */
[----:B------:R-:W-:-:S00]  /*01f0*/  NOP ;  /* 0x0000000000007918 */ /* 0x000fc00000000000 */
        /* <DEDUP_REMOVED lines=8> */
.L_x_2:


//--------------------- .nv.global.init           --------------------------
	.section	.nv.global.init,"aw",@progbits
.nv.global.init:
	.type		$str,@object
	.size		$str,(.L_0 - $str)
$str:
        /*0000*/ 	.byte	0x48, 0x65, 0x6c, 0x6c, 0x6f, 0x20, 0x66, 0x72, 0x6f, 0x6d, 0x20, 0x43, 0x55, 0x44, 0x41, 0x20
        /* <DEDUP_REMOVED lines=8> */
        /*0090*/ 	.byte	0x25, 0x64, 0x0a, 0x00
.L_0:


//--------------------- .nv.shared.reserved.0     --------------------------
	.section	.nv.shared.reserved.0,"aw",@nobits
	.weak		__nv_reservedSMEM_offset_0_alias
	.size		__nv_reservedSMEM_offset_0_alias, 0, 64
	.other		__nv_reservedSMEM_offset_0_alias,@"STO_CUDA_RESERVED_SHARED STV_DEFAULT"
__nv_reservedSMEM_offset_0_alias:
	.zero		0
	.zero		64


//--------------------- .nv.constant0._Z9helloCUDAv --------------------------
	.section	.nv.constant0._Z9helloCUDAv,"a",@progbits
	.sectionflags	@""
	.align	4
.nv.constant0._Z9helloCUDAv:
	.zero		896


//--------------------- SYMBOLS --------------------------

	.type		.nv.reservedSmem.offset0,@object
	.size		.nv.reservedSmem.offset0,0x4
	.type		vprintf,@function
